//
// Generated by NVIDIA NVVM Compiler
//
// Compiler Build ID: CL-36424714
// Cuda compilation tools, release 13.0, V13.0.88
// Based on NVVM 20.0.0
//

.version 9.0
.target sm_100
.address_size 64

	// .globl	_Z4maddPfS_ii

.visible .entry _Z4maddPfS_ii(
	.param .u64 .ptr .align 1 _Z4maddPfS_ii_param_0,
	.param .u64 .ptr .align 1 _Z4maddPfS_ii_param_1,
	.param .u32 _Z4maddPfS_ii_param_2,
	.param .u32 _Z4maddPfS_ii_param_3
)
{
	.reg .pred 	%p<2>;
	.reg .b32 	%r<16>;
	.reg .b32 	%f<3>;
	.reg .b64 	%rd<8>;

	ld.param.u64 	%rd1, [_Z4maddPfS_ii_param_0];
	ld.param.u64 	%rd2, [_Z4maddPfS_ii_param_1];
	ld.param.u32 	%r5, [_Z4maddPfS_ii_param_2];
	ld.param.u32 	%r4, [_Z4maddPfS_ii_param_3];
	mov.u32 	%r6, %ntid.x;
	mov.u32 	%r7, %ctaid.x;
	mov.u32 	%r8, %tid.x;
	mad.lo.s32 	%r1, %r6, %r7, %r8;
	mov.u32 	%r9, %ntid.y;
	mov.u32 	%r10, %ctaid.y;
	mov.u32 	%r11, %tid.y;
	mad.lo.s32 	%r12, %r9, %r10, %r11;
	max.s32 	%r13, %r1, %r12;
	setp.ge.s32 	%p1, %r13, %r5;
	@%p1 bra 	$L__BB0_2;
	cvta.to.global.u64 	%rd3, %rd1;
	cvta.to.global.u64 	%rd4, %rd2;
	mad.lo.s32 	%r14, %r4, %r5, %r1;
	mad.lo.s32 	%r15, %r14, %r5, %r12;
	mul.wide.s32 	%rd5, %r15, 4;
	add.s64 	%rd6, %rd3, %rd5;
	ld.global.f32 	%f1, [%rd6];
	add.f32 	%f2, %f1, %f1;
	add.s64 	%rd7, %rd4, %rd5;
	st.global.f32 	[%rd7], %f2;
$L__BB0_2:
	ret;

}


// ===== COMPILED SASS (sm_100) =====

	.target	sm_100

	.elftype	@"ET_EXEC"


//--------------------- .note.nv.tkinfo           --------------------------
	.section	.note.nv.tkinfo,"",@"SHT_NOTE"
	.sectionflags	@"SHF_NOTE_NV_TKINFO"
	.tkinfo
        /*0018*/ 	.word	0x00000002
        /*0030*/ 	.string	""
        /*0030*/ 	.string	"ptxas"
        /*0030*/ 	.string	"Cuda compilation tools, release 13.0, V13.0.88"
        /*0030*/ 	.string	"Build cuda_13.0.r13.0/compiler.36424714_0"
        /*0030*/ 	.string	"-arch sm_100 -m 64 "



//--------------------- .note.nv.cuinfo           --------------------------
	.section	.note.nv.cuinfo,"",@"SHT_NOTE"
	.sectionflags	@"SHF_NOTE_NV_CUINFO"
        /*0018*/ 	.short	0x0002
        /*001a*/ 	.short	0x0064
        /*001c*/ 	.short	0x0082
	.zero		2


//--------------------- .nv.info                  --------------------------
	.section	.nv.info,"",@"SHT_CUDA_INFO"
	.align	4


	//----- nvinfo : EIATTR_REGCOUNT
	.align		4
        /*0000*/ 	.byte	0x04, 0x2f
        /*0002*/ 	.short	(.L_1 - .L_0)
	.align		4
.L_0:
        /*0004*/ 	.word	index@(_Z4maddPfS_ii)
        /*0008*/ 	.word	0x0000000a


	//----- nvinfo : EIATTR_FRAME_SIZE
	.align		4
.L_1:
        /*000c*/ 	.byte	0x04, 0x11
        /*000e*/ 	.short	(.L_3 - .L_2)
	.align		4
.L_2:
        /*0010*/ 	.word	index@(_Z4maddPfS_ii)
        /*0014*/ 	.word	0x00000000


	//----- nvinfo : EIATTR_MIN_STACK_SIZE
	.align		4
.L_3:
        /*0018*/ 	.byte	0x04, 0x12
        /*001a*/ 	.short	(.L_5 - .L_4)
	.align		4
.L_4:
        /*001c*/ 	.word	index@(_Z4maddPfS_ii)
        /*0020*/ 	.word	0x00000000
.L_5:


//--------------------- .nv.compat                --------------------------
	.section	.nv.compat,"",@"SHT_CUDA_COMPAT_INFO"
	.align	4
        /*0000*/ 	.byte	0x02, 0x09, 0x00, 0x00, 0x02, 0x02, 0x01, 0x00, 0x02, 0x05, 0x05, 0x00, 0x03, 0x07, 0x01, 0x01
        /*0010*/ 	.byte	0x02, 0x03, 0x00, 0x00, 0x02, 0x06, 0x01, 0x00, 0x04, 0x0b, 0x08, 0x00, 0x09, 0x00, 0x00, 0x00
        /*0020*/ 	.byte	0x00, 0x00, 0x00, 0x00


//--------------------- .nv.info._Z4maddPfS_ii    --------------------------
	.section	.nv.info._Z4maddPfS_ii,"",@"SHT_CUDA_INFO"
	.sectionflags	@""
	.align	4


	//----- nvinfo : EIATTR_CUDA_API_VERSION
	.align		4
        /*0000*/ 	.byte	0x04, 0x37
        /*0002*/ 	.short	(.L_7 - .L_6)
.L_6:
        /*0004*/ 	.word	0x00000082


	//----- nvinfo : EIATTR_KPARAM_INFO
	.align		4
.L_7:
        /*0008*/ 	.byte	0x04, 0x17
        /*000a*/ 	.short	(.L_9 - .L_8)
.L_8:
        /*000c*/ 	.word	0x00000000
        /*0010*/ 	.short	0x0003
        /*0012*/ 	.short	0x0014
        /*0014*/ 	.byte	0x00, 0xf0, 0x11, 0x00


	//----- nvinfo : EIATTR_KPARAM_INFO
	.align		4
.L_9:
        /*0018*/ 	.byte	0x04, 0x17
        /*001a*/ 	.short	(.L_11 - .L_10)
.L_10:
        /*001c*/ 	.word	0x00000000
        /*0020*/ 	.short	0x0002
        /*0022*/ 	.short	0x0010
        /*0024*/ 	.byte	0x00, 0xf0, 0x11, 0x00


	//----- nvinfo : EIATTR_KPARAM_INFO
	.align		4
.L_11:
        /*0028*/ 	.byte	0x04, 0x17
        /*002a*/ 	.short	(.L_13 - .L_12)
.L_12:
        /*002c*/ 	.word	0x00000000
        /*0030*/ 	.short	0x0001
        /*0032*/ 	.short	0x0008
        /*0034*/ 	.byte	0x00, 0xf5, 0x21, 0x00


	//----- nvinfo : EIATTR_KPARAM_INFO
	.align		4
.L_13:
        /*0038*/ 	.byte	0x04, 0x17
        /*003a*/ 	.short	(.L_15 - .L_14)
.L_14:
        /*003c*/ 	.word	0x00000000
        /*0040*/ 	.short	0x0000
        /*0042*/ 	.short	0x0000
        /*0044*/ 	.byte	0x00, 0xf5, 0x21, 0x00


	//----- nvinfo : EIATTR_SPARSE_MMA_MASK
	.align		4
.L_15:
        /*0048*/ 	.byte	0x03, 0x50
        /*004a*/ 	.short	0x0000


	//----- nvinfo : EIATTR_MAXREG_COUNT
	.align		4
        /*004c*/ 	.byte	0x03, 0x1b
        /*004e*/ 	.short	0x00ff


	//----- nvinfo : EIATTR_MERCURY_ISA_VERSION
	.align		4
        /*0050*/ 	.byte	0x03, 0x5f
        /*0052*/ 	.short	0x0101


	//----- nvinfo : EIATTR_VRC_CTA_INIT_COUNT
	.align		4
        /*0054*/ 	.byte	0x02, 0x4a
	.zero		1
	.zero		1


	//----- nvinfo : EIATTR_EXIT_INSTR_OFFSETS
	.align		4
        /*0058*/ 	.byte	0x04, 0x1c
        /*005a*/ 	.short	(.L_17 - .L_16)


	//   ....[0]....
.L_16:
        /*005c*/ 	.word	0x000000c0


	//   ....[1]....
        /*0060*/ 	.word	0x00000180


	//----- nvinfo : EIATTR_CBANK_PARAM_SIZE
	.align		4
.L_17:
        /*0064*/ 	.byte	0x03, 0x19
        /*0066*/ 	.short	0x0018


	//----- nvinfo : EIATTR_PARAM_CBANK
	.align		4
        /*0068*/ 	.byte	0x04, 0x0a
        /*006a*/ 	.short	(.L_19 - .L_18)
	.align		4
.L_18:
        /*006c*/ 	.word	index@(.nv.constant0._Z4maddPfS_ii)
        /*0070*/ 	.short	0x0380
        /*0072*/ 	.short	0x0018


	//----- nvinfo : EIATTR_SW_WAR
	.align		4
.L_19:
        /*0074*/ 	.byte	0x04, 0x36
        /*0076*/ 	.short	(.L_21 - .L_20)
.L_20:
        /*0078*/ 	.word	0x00000008
.L_21:


//--------------------- .nv.callgraph             --------------------------
	.section	.nv.callgraph,"",@"SHT_CUDA_CALLGRAPH"
	.align	4
	.sectionentsize	8
	.align		4
        /*0000*/ 	.word	0x00000000
	.align		4
        /*0004*/ 	.word	0xffffffff
	.align		4
        /*0008*/ 	.word	0x00000000
	.align		4
        /*000c*/ 	.word	0xfffffffe
	.align		4
        /*0010*/ 	.word	0x00000000
	.align		4
        /*0014*/ 	.word	0xfffffffd
	.align		4
        /*0018*/ 	.word	0x00000000
	.align		4
        /*001c*/ 	.word	0xfffffffc


//--------------------- .text._Z4maddPfS_ii       --------------------------
	.section	.text._Z4maddPfS_ii,"ax",@progbits
	.align	128
        .global         _Z4maddPfS_ii
        .type           _Z4maddPfS_ii,@function
        .size           _Z4maddPfS_ii,(.L_x_1 - _Z4maddPfS_ii)
        .other          _Z4maddPfS_ii,@"STO_CUDA_ENTRY STV_DEFAULT"
_Z4maddPfS_ii:
.text._Z4maddPfS_ii:
[----:B------:R-:W-:Y:S01]  /*0000*/  LDC R1, c[0x0][0x37c] ;  /* 0x0000df00ff017b82 */ /* 0x000fe20000000800 */
[----:B------:R-:W0:Y:S01]  /*0010*/  S2R R0, SR_CTAID.X ;  /* 0x0000000000007919 */ /* 0x000e220000002500 */
[----:B------:R-:W0:Y:S01]  /*0020*/  LDCU UR4, c[0x0][0x360] ;  /* 0x00006c00ff0477ac */ /* 0x000e220008000800 */
[----:B------:R-:W0:Y:S01]  /*0030*/  S2R R3, SR_TID.X ;  /* 0x0000000000037919 */ /* 0x000e220000002100 */
[----:B------:R-:W1:Y:S01]  /*0040*/  LDCU UR5, c[0x0][0x364] ;  /* 0x00006c80ff0577ac */ /* 0x000e620008000800 */
[----:B------:R-:W1:Y:S01]  /*0050*/  S2R R5, SR_CTAID.Y ;  /* 0x0000000000057919 */ /* 0x000e620000002600 */
[----:B------:R-:W2:Y:S01]  /*0060*/  LDCU UR6, c[0x0][0x390] ;  /* 0x00007200ff0677ac */ /* 0x000ea20008000800 */
[----:B------:R-:W1:Y:S01]  /*0070*/  S2R R2, SR_TID.Y ;  /* 0x0000000000027919 */ /* 0x000e620000002200 */
[----:B0-----:R-:W-:Y:S02]  /*0080*/  IMAD R0, R0, UR4, R3 ;  /* 0x0000000400007c24 */ /* 0x001fe4000f8e0203 */
[----:B-1----:R-:W-:-:S05]  /*0090*/  IMAD R5, R5, UR5, R2 ;  /* 0x0000000505057c24 */ /* 0x002fca000f8e0202 */
[----:B------:R-:W-:-:S04]  /*00a0*/  VIMNMX R2, PT, PT, R0, R5, !PT ;  /* 0x0000000500027248 */ /* 0x000fc80007fe0100 */
[----:B--2---:R-:W-:-:S13]  /*00b0*/  ISETP.GE.AND P0, PT, R2, UR6, PT ;  /* 0x0000000602007c0c */ /* 0x004fda000bf06270 */
[----:B------:R-:W-:Y:S05]  /*00c0*/  @P0 EXIT ;  /* 0x000000000000094d */ /* 0x000fea0003800000 */
[----:B------:R-:W0:Y:S01]  /*00d0*/  LDC R7, c[0x0][0x394] ;  /* 0x0000e500ff077b82 */ /* 0x000e220000000800 */
[----:B------:R-:W1:Y:S07]  /*00e0*/  LDCU.64 UR4, c[0x0][0x358] ;  /* 0x00006b00ff0477ac */ /* 0x000e6e0008000a00 */
[----:B------:R-:W2:Y:S01]  /*00f0*/  LDC.64 R2, c[0x0][0x380] ;  /* 0x0000e000ff027b82 */ /* 0x000ea20000000a00 */
[----:B0-----:R-:W-:-:S04]  /*0100*/  IMAD R0, R7, UR6, R0 ;  /* 0x0000000607007c24 */ /* 0x001fc8000f8e0200 */
[----:B------:R-:W-:-:S03]  /*0110*/  IMAD R7, R0, UR6, R5 ;  /* 0x0000000600077c24 */ /* 0x000fc6000f8e0205 */
[----:B------:R-:W0:Y:S01]  /*0120*/  LDC.64 R4, c[0x0][0x388] ;  /* 0x0000e200ff047b82 */ /* 0x000e220000000a00 */
[----:B--2---:R-:W-:-:S06]  /*0130*/  IMAD.WIDE R2, R7, 0x4, R2 ;  /* 0x0000000407027825 */ /* 0x004fcc00078e0202 */
[----:B-1----:R-:W2:Y:S01]  /*0140*/  LDG.E R2, desc[UR4][R2.64] ;  /* 0x0000000402027981 */ /* 0x002ea2000c1e1900 */
[----:B0-----:R-:W-:-:S04]  /*0150*/  IMAD.WIDE R4, R7, 0x4, R4 ;  /* 0x0000000407047825 */ /* 0x001fc800078e0204 */
[----:B--2---:R-:W-:-:S05]  /*0160*/  FADD R7, R2, R2 ;  /* 0x0000000202077221 */ /* 0x004fca0000000000 */
[----:B------:R-:W-:Y:S01]  /*0170*/  STG.E desc[UR4][R4.64], R7 ;  /* 0x0000000704007986 */ /* 0x000fe2000c101904 */
[----:B------:R-:W-:Y:S05]  /*0180*/  EXIT ;  /* 0x000000000000794d */ /* 0x000fea0003800000 */
.L_x_0:
[----:B------:R-:W-:-:S00]  /*0190*/  BRA `(.L_x_0) ;  /* 0xfffffffc00fc7947 */ /* 0x000fc0000383ffff */
[----:B------:R-:W-:-:S00]  /*01a0*/  NOP ;  /* 0x0000000000007918 */ /* 0x000fc00000000000 */
        /* <DEDUP_REMOVED lines=13> */
.L_x_1:


//--------------------- .nv.shared.reserved.0     --------------------------
	.section	.nv.shared.reserved.0,"aw",@nobits
	.weak		__nv_reservedSMEM_offset_0_alias
	.size		__nv_reservedSMEM_offset_0_alias, 0, 64
	.other		__nv_reservedSMEM_offset_0_alias,@"STO_CUDA_RESERVED_SHARED STV_DEFAULT"
__nv_reservedSMEM_offset_0_alias:
	.zero		0
	.zero		64


//--------------------- .nv.constant0._Z4maddPfS_ii --------------------------
	.section	.nv.constant0._Z4maddPfS_ii,"a",@progbits
	.sectionflags	@""
	.align	4
.nv.constant0._Z4maddPfS_ii:
	.zero		920


//--------------------- SYMBOLS --------------------------

	.type		.nv.reservedSmem.offset0,@object
	.size		.nv.reservedSmem.offset0,0x4
